//
// Generated by NVIDIA NVVM Compiler
//
// Compiler Build ID: CL-36424714
// Cuda compilation tools, release 13.0, V13.0.88
// Based on NVVM 20.0.0
//

.version 9.0
.target sm_100
.address_size 64

	// .globl	_Z3mulPfS_S_i

.visible .entry _Z3mulPfS_S_i(
	.param .u64 .ptr .align 1 _Z3mulPfS_S_i_param_0,
	.param .u64 .ptr .align 1 _Z3mulPfS_S_i_param_1,
	.param .u64 .ptr .align 1 _Z3mulPfS_S_i_param_2,
	.param .u32 _Z3mulPfS_S_i_param_3
)
{
	.reg .pred 	%p<10>;
	.reg .b32 	%r<41>;
	.reg .b32 	%f<56>;
	.reg .b64 	%rd<66>;

	ld.param.u64 	%rd15, [_Z3mulPfS_S_i_param_0];
	ld.param.u64 	%rd16, [_Z3mulPfS_S_i_param_1];
	ld.param.u64 	%rd14, [_Z3mulPfS_S_i_param_2];
	ld.param.u32 	%r17, [_Z3mulPfS_S_i_param_3];
	cvta.to.global.u64 	%rd1, %rd16;
	cvta.to.global.u64 	%rd2, %rd15;
	mov.u32 	%r18, %ctaid.y;
	mov.u32 	%r19, %ntid.y;
	mov.u32 	%r20, %tid.y;
	mad.lo.s32 	%r1, %r18, %r19, %r20;
	mov.u32 	%r21, %ctaid.x;
	mov.u32 	%r22, %ntid.x;
	mov.u32 	%r23, %tid.x;
	mad.lo.s32 	%r2, %r21, %r22, %r23;
	max.s32 	%r24, %r1, %r2;
	setp.ge.s32 	%p1, %r24, %r17;
	@%p1 bra 	$L__BB0_12;
	cvta.to.global.u64 	%rd17, %rd14;
	mul.lo.s32 	%r3, %r17, %r1;
	add.s32 	%r26, %r3, %r2;
	mul.wide.s32 	%rd18, %r26, 4;
	add.s64 	%rd3, %rd17, %rd18;
	mov.b32 	%r39, 0;
	st.global.u32 	[%rd3], %r39;
	and.b32  	%r4, %r17, 7;
	setp.lt.u32 	%p2, %r17, 8;
	mov.f32 	%f53, 0f00000000;
	@%p2 bra 	$L__BB0_4;
	and.b32  	%r27, %r17, 2147483640;
	neg.s32 	%r37, %r27;
	mul.wide.s32 	%rd19, %r17, 4;
	add.s64 	%rd4, %rd1, %rd19;
	mul.wide.s32 	%rd20, %r17, 8;
	add.s64 	%rd5, %rd1, %rd20;
	mul.wide.s32 	%rd21, %r17, 12;
	add.s64 	%rd6, %rd1, %rd21;
	mul.wide.s32 	%rd22, %r17, 16;
	add.s64 	%rd7, %rd1, %rd22;
	mul.wide.s32 	%rd23, %r17, 20;
	add.s64 	%rd8, %rd1, %rd23;
	mul.wide.s32 	%rd24, %r17, 24;
	add.s64 	%rd9, %rd1, %rd24;
	mul.wide.s32 	%rd25, %r17, 28;
	add.s64 	%rd10, %rd1, %rd25;
	mul.wide.u32 	%rd26, %r3, 4;
	add.s64 	%rd27, %rd26, %rd2;
	add.s64 	%rd65, %rd27, 16;
	mov.f32 	%f53, 0f00000000;
	mov.u32 	%r36, %r2;
$L__BB0_3:
	.pragma "nounroll";
	and.b32  	%r39, %r17, 2147483640;
	mul.wide.s32 	%rd28, %r36, 4;
	add.s64 	%rd29, %rd4, %rd28;
	add.s64 	%rd30, %rd5, %rd28;
	add.s64 	%rd31, %rd6, %rd28;
	add.s64 	%rd32, %rd7, %rd28;
	add.s64 	%rd33, %rd8, %rd28;
	add.s64 	%rd34, %rd9, %rd28;
	add.s64 	%rd35, %rd10, %rd28;
	add.s64 	%rd36, %rd1, %rd28;
	ld.global.f32 	%f10, [%rd65+-16];
	ld.global.f32 	%f11, [%rd36];
	fma.rn.f32 	%f12, %f10, %f11, %f53;
	st.global.f32 	[%rd3], %f12;
	ld.global.f32 	%f13, [%rd65+-12];
	ld.global.f32 	%f14, [%rd29];
	fma.rn.f32 	%f15, %f13, %f14, %f12;
	st.global.f32 	[%rd3], %f15;
	ld.global.f32 	%f16, [%rd65+-8];
	ld.global.f32 	%f17, [%rd30];
	fma.rn.f32 	%f18, %f16, %f17, %f15;
	st.global.f32 	[%rd3], %f18;
	ld.global.f32 	%f19, [%rd65+-4];
	ld.global.f32 	%f20, [%rd31];
	fma.rn.f32 	%f21, %f19, %f20, %f18;
	st.global.f32 	[%rd3], %f21;
	ld.global.f32 	%f22, [%rd65];
	ld.global.f32 	%f23, [%rd32];
	fma.rn.f32 	%f24, %f22, %f23, %f21;
	st.global.f32 	[%rd3], %f24;
	ld.global.f32 	%f25, [%rd65+4];
	ld.global.f32 	%f26, [%rd33];
	fma.rn.f32 	%f27, %f25, %f26, %f24;
	st.global.f32 	[%rd3], %f27;
	ld.global.f32 	%f28, [%rd65+8];
	ld.global.f32 	%f29, [%rd34];
	fma.rn.f32 	%f30, %f28, %f29, %f27;
	st.global.f32 	[%rd3], %f30;
	ld.global.f32 	%f31, [%rd65+12];
	ld.global.f32 	%f32, [%rd35];
	fma.rn.f32 	%f53, %f31, %f32, %f30;
	st.global.f32 	[%rd3], %f53;
	add.s32 	%r37, %r37, 8;
	shl.b32 	%r28, %r17, 3;
	add.s32 	%r36, %r36, %r28;
	add.s64 	%rd65, %rd65, 32;
	setp.ne.s32 	%p3, %r37, 0;
	@%p3 bra 	$L__BB0_3;
$L__BB0_4:
	setp.eq.s32 	%p4, %r4, 0;
	@%p4 bra 	$L__BB0_12;
	and.b32  	%r12, %r17, 3;
	setp.lt.u32 	%p5, %r4, 4;
	@%p5 bra 	$L__BB0_7;
	add.s32 	%r29, %r39, %r3;
	mul.wide.u32 	%rd37, %r29, 4;
	add.s64 	%rd38, %rd2, %rd37;
	ld.global.f32 	%f33, [%rd38];
	mad.lo.s32 	%r30, %r39, %r17, %r2;
	mul.wide.s32 	%rd39, %r30, 4;
	add.s64 	%rd40, %rd1, %rd39;
	ld.global.f32 	%f34, [%rd40];
	fma.rn.f32 	%f35, %f33, %f34, %f53;
	st.global.f32 	[%rd3], %f35;
	cvt.u64.u32 	%rd41, %r3;
	cvt.u64.u32 	%rd42, %r39;
	add.s64 	%rd43, %rd42, %rd41;
	shl.b64 	%rd44, %rd43, 2;
	add.s64 	%rd45, %rd2, %rd44;
	ld.global.f32 	%f36, [%rd45+4];
	mul.wide.s32 	%rd46, %r17, 4;
	add.s64 	%rd47, %rd40, %rd46;
	ld.global.f32 	%f37, [%rd47];
	fma.rn.f32 	%f38, %f36, %f37, %f35;
	st.global.f32 	[%rd3], %f38;
	ld.global.f32 	%f39, [%rd45+8];
	add.s64 	%rd48, %rd47, %rd46;
	ld.global.f32 	%f40, [%rd48];
	fma.rn.f32 	%f41, %f39, %f40, %f38;
	st.global.f32 	[%rd3], %f41;
	ld.global.f32 	%f42, [%rd45+12];
	add.s64 	%rd49, %rd48, %rd46;
	ld.global.f32 	%f43, [%rd49];
	fma.rn.f32 	%f53, %f42, %f43, %f41;
	st.global.f32 	[%rd3], %f53;
	add.s32 	%r39, %r39, 4;
$L__BB0_7:
	setp.eq.s32 	%p6, %r12, 0;
	@%p6 bra 	$L__BB0_12;
	setp.eq.s32 	%p7, %r12, 1;
	@%p7 bra 	$L__BB0_10;
	add.s32 	%r31, %r39, %r3;
	mul.wide.u32 	%rd50, %r31, 4;
	add.s64 	%rd51, %rd2, %rd50;
	ld.global.f32 	%f44, [%rd51];
	mad.lo.s32 	%r32, %r39, %r17, %r2;
	mul.wide.s32 	%rd52, %r32, 4;
	add.s64 	%rd53, %rd1, %rd52;
	ld.global.f32 	%f45, [%rd53];
	fma.rn.f32 	%f46, %f44, %f45, %f53;
	st.global.f32 	[%rd3], %f46;
	cvt.u64.u32 	%rd54, %r3;
	cvt.u64.u32 	%rd55, %r39;
	add.s64 	%rd56, %rd55, %rd54;
	shl.b64 	%rd57, %rd56, 2;
	add.s64 	%rd58, %rd2, %rd57;
	ld.global.f32 	%f47, [%rd58+4];
	mul.wide.s32 	%rd59, %r17, 4;
	add.s64 	%rd60, %rd53, %rd59;
	ld.global.f32 	%f48, [%rd60];
	fma.rn.f32 	%f53, %f47, %f48, %f46;
	st.global.f32 	[%rd3], %f53;
	add.s32 	%r39, %r39, 2;
$L__BB0_10:
	and.b32  	%r33, %r17, 1;
	setp.eq.b32 	%p8, %r33, 1;
	not.pred 	%p9, %p8;
	@%p9 bra 	$L__BB0_12;
	add.s32 	%r34, %r39, %r3;
	mul.wide.u32 	%rd61, %r34, 4;
	add.s64 	%rd62, %rd2, %rd61;
	ld.global.f32 	%f49, [%rd62];
	mad.lo.s32 	%r35, %r39, %r17, %r2;
	mul.wide.s32 	%rd63, %r35, 4;
	add.s64 	%rd64, %rd1, %rd63;
	ld.global.f32 	%f50, [%rd64];
	fma.rn.f32 	%f51, %f49, %f50, %f53;
	st.global.f32 	[%rd3], %f51;
$L__BB0_12:
	ret;

}


// ===== COMPILED SASS (sm_100) =====

	.target	sm_100

	.elftype	@"ET_EXEC"


//--------------------- .note.nv.tkinfo           --------------------------
	.section	.note.nv.tkinfo,"",@"SHT_NOTE"
	.sectionflags	@"SHF_NOTE_NV_TKINFO"
	.tkinfo
        /*0018*/ 	.word	0x00000002
        /*0030*/ 	.string	""
        /*0030*/ 	.string	"ptxas"
        /*0030*/ 	.string	"Cuda compilation tools, release 13.0, V13.0.88"
        /*0030*/ 	.string	"Build cuda_13.0.r13.0/compiler.36424714_0"
        /*0030*/ 	.string	"-arch sm_100 -m 64 "



//--------------------- .note.nv.cuinfo           --------------------------
	.section	.note.nv.cuinfo,"",@"SHT_NOTE"
	.sectionflags	@"SHF_NOTE_NV_CUINFO"
        /*0018*/ 	.short	0x0002
        /*001a*/ 	.short	0x0064
        /*001c*/ 	.short	0x0082
	.zero		2


//--------------------- .nv.info                  --------------------------
	.section	.nv.info,"",@"SHT_CUDA_INFO"
	.align	4


	//----- nvinfo : EIATTR_REGCOUNT
	.align		4
        /*0000*/ 	.byte	0x04, 0x2f
        /*0002*/ 	.short	(.L_1 - .L_0)
	.align		4
.L_0:
        /*0004*/ 	.word	index@(_Z3mulPfS_S_i)
        /*0008*/ 	.word	0x00000018


	//----- nvinfo : EIATTR_FRAME_SIZE
	.align		4
.L_1:
        /*000c*/ 	.byte	0x04, 0x11
        /*000e*/ 	.short	(.L_3 - .L_2)
	.align		4
.L_2:
        /*0010*/ 	.word	index@(_Z3mulPfS_S_i)
        /*0014*/ 	.word	0x00000000


	//----- nvinfo : EIATTR_MIN_STACK_SIZE
	.align		4
.L_3:
        /*0018*/ 	.byte	0x04, 0x12
        /*001a*/ 	.short	(.L_5 - .L_4)
	.align		4
.L_4:
        /*001c*/ 	.word	index@(_Z3mulPfS_S_i)
        /*0020*/ 	.word	0x00000000
.L_5:


//--------------------- .nv.compat                --------------------------
	.section	.nv.compat,"",@"SHT_CUDA_COMPAT_INFO"
	.align	4
        /*0000*/ 	.byte	0x02, 0x09, 0x00, 0x00, 0x02, 0x02, 0x01, 0x00, 0x02, 0x05, 0x05, 0x00, 0x03, 0x07, 0x01, 0x01
        /*0010*/ 	.byte	0x02, 0x03, 0x00, 0x00, 0x02, 0x06, 0x01, 0x00, 0x04, 0x0b, 0x08, 0x00, 0x09, 0x00, 0x00, 0x00
        /*0020*/ 	.byte	0x00, 0x00, 0x00, 0x00


//--------------------- .nv.info._Z3mulPfS_S_i    --------------------------
	.section	.nv.info._Z3mulPfS_S_i,"",@"SHT_CUDA_INFO"
	.sectionflags	@""
	.align	4


	//----- nvinfo : EIATTR_CUDA_API_VERSION
	.align		4
        /*0000*/ 	.byte	0x04, 0x37
        /*0002*/ 	.short	(.L_7 - .L_6)
.L_6:
        /*0004*/ 	.word	0x00000082


	//----- nvinfo : EIATTR_KPARAM_INFO
	.align		4
.L_7:
        /*0008*/ 	.byte	0x04, 0x17
        /*000a*/ 	.short	(.L_9 - .L_8)
.L_8:
        /*000c*/ 	.word	0x00000000
        /*0010*/ 	.short	0x0003
        /*0012*/ 	.short	0x0018
        /*0014*/ 	.byte	0x00, 0xf0, 0x11, 0x00


	//----- nvinfo : EIATTR_KPARAM_INFO
	.align		4
.L_9:
        /*0018*/ 	.byte	0x04, 0x17
        /*001a*/ 	.short	(.L_11 - .L_10)
.L_10:
        /*001c*/ 	.word	0x00000000
        /*0020*/ 	.short	0x0002
        /*0022*/ 	.short	0x0010
        /*0024*/ 	.byte	0x00, 0xf5, 0x21, 0x00


	//----- nvinfo : EIATTR_KPARAM_INFO
	.align		4
.L_11:
        /*0028*/ 	.byte	0x04, 0x17
        /*002a*/ 	.short	(.L_13 - .L_12)
.L_12:
        /*002c*/ 	.word	0x00000000
        /*0030*/ 	.short	0x0001
        /*0032*/ 	.short	0x0008
        /*0034*/ 	.byte	0x00, 0xf5, 0x21, 0x00


	//----- nvinfo : EIATTR_KPARAM_INFO
	.align		4
.L_13:
        /*0038*/ 	.byte	0x04, 0x17
        /*003a*/ 	.short	(.L_15 - .L_14)
.L_14:
        /*003c*/ 	.word	0x00000000
        /*0040*/ 	.short	0x0000
        /*0042*/ 	.short	0x0000
        /*0044*/ 	.byte	0x00, 0xf5, 0x21, 0x00


	//----- nvinfo : EIATTR_SPARSE_MMA_MASK
	.align		4
.L_15:
        /*0048*/ 	.byte	0x03, 0x50
        /*004a*/ 	.short	0x0000


	//----- nvinfo : EIATTR_MAXREG_COUNT
	.align		4
        /*004c*/ 	.byte	0x03, 0x1b
        /*004e*/ 	.short	0x00ff


	//----- nvinfo : EIATTR_MERCURY_ISA_VERSION
	.align		4
        /*0050*/ 	.byte	0x03, 0x5f
        /*0052*/ 	.short	0x0101


	//----- nvinfo : EIATTR_VRC_CTA_INIT_COUNT
	.align		4
        /*0054*/ 	.byte	0x02, 0x4a
	.zero		1
	.zero		1


	//----- nvinfo : EIATTR_EXIT_INSTR_OFFSETS
	.align		4
        /*0058*/ 	.byte	0x04, 0x1c
        /*005a*/ 	.short	(.L_17 - .L_16)


	//   ....[0]....
.L_16:
        /*005c*/ 	.word	0x000000c0


	//   ....[1]....
        /*0060*/ 	.word	0x00000650


	//   ....[2]....
        /*0064*/ 	.word	0x000008c0


	//   ....[3]....
        /*0068*/ 	.word	0x00000a80


	//   ....[4]....
        /*006c*/ 	.word	0x00000b30


	//----- nvinfo : EIATTR_CBANK_PARAM_SIZE
	.align		4
.L_17:
        /*0070*/ 	.byte	0x03, 0x19
        /*0072*/ 	.short	0x001c


	//----- nvinfo : EIATTR_PARAM_CBANK
	.align		4
        /*0074*/ 	.byte	0x04, 0x0a
        /*0076*/ 	.short	(.L_19 - .L_18)
	.align		4
.L_18:
        /*0078*/ 	.word	index@(.nv.constant0._Z3mulPfS_S_i)
        /*007c*/ 	.short	0x0380
        /*007e*/ 	.short	0x001c


	//----- nvinfo : EIATTR_SW_WAR
	.align		4
.L_19:
        /*0080*/ 	.byte	0x04, 0x36
        /*0082*/ 	.short	(.L_21 - .L_20)
.L_20:
        /*0084*/ 	.word	0x00000008
.L_21:


//--------------------- .nv.callgraph             --------------------------
	.section	.nv.callgraph,"",@"SHT_CUDA_CALLGRAPH"
	.align	4
	.sectionentsize	8
	.align		4
        /*0000*/ 	.word	0x00000000
	.align		4
        /*0004*/ 	.word	0xffffffff
	.align		4
        /*0008*/ 	.word	0x00000000
	.align		4
        /*000c*/ 	.word	0xfffffffe
	.align		4
        /*0010*/ 	.word	0x00000000
	.align		4
        /*0014*/ 	.word	0xfffffffd
	.align		4
        /*0018*/ 	.word	0x00000000
	.align		4
        /*001c*/ 	.word	0xfffffffc


//--------------------- .text._Z3mulPfS_S_i       --------------------------
	.section	.text._Z3mulPfS_S_i,"ax",@progbits
	.align	128
        .global         _Z3mulPfS_S_i
        .type           _Z3mulPfS_S_i,@function
        .size           _Z3mulPfS_S_i,(.L_x_5 - _Z3mulPfS_S_i)
        .other          _Z3mulPfS_S_i,@"STO_CUDA_ENTRY STV_DEFAULT"
_Z3mulPfS_S_i:
.text._Z3mulPfS_S_i:
[----:B------:R-:W-:Y:S01]  /*0000*/  LDC R1, c[0x0][0x37c] ;  /* 0x0000df00ff017b82 */ /* 0x000fe20000000800 */
[----:B------:R-:W0:Y:S07]  /*0010*/  S2R R0, SR_TID.Y ;  /* 0x0000000000007919 */ /* 0x000e2e0000002200 */
[----:B------:R-:W0:Y:S01]  /*0020*/  S2UR UR4, SR_CTAID.Y ;  /* 0x00000000000479c3 */ /* 0x000e220000002600 */
[----:B------:R-:W1:Y:S01]  /*0030*/  LDCU UR18, c[0x0][0x398] ;  /* 0x00007300ff1277ac */ /* 0x000e620008000800 */
[----:B------:R-:W2:Y:S06]  /*0040*/  S2R R3, SR_TID.X ;  /* 0x0000000000037919 */ /* 0x000eac0000002100 */
[----:B------:R-:W0:Y:S08]  /*0050*/  LDC R5, c[0x0][0x364] ;  /* 0x0000d900ff057b82 */ /* 0x000e300000000800 */
[----:B------:R-:W2:Y:S08]  /*0060*/  S2UR UR5, SR_CTAID.X ;  /* 0x00000000000579c3 */ /* 0x000eb00000002500 */
[----:B------:R-:W2:Y:S01]  /*0070*/  LDC R2, c[0x0][0x360] ;  /* 0x0000d800ff027b82 */ /* 0x000ea20000000800 */
[----:B0-----:R-:W-:-:S02]  /*0080*/  IMAD R5, R5, UR4, R0 ;  /* 0x0000000405057c24 */ /* 0x001fc4000f8e0200 */
[----:B--2---:R-:W-:-:S05]  /*0090*/  IMAD R0, R2, UR5, R3 ;  /* 0x0000000502007c24 */ /* 0x004fca000f8e0203 */
[----:B------:R-:W-:-:S04]  /*00a0*/  VIMNMX R2, PT, PT, R5, R0, !PT ;  /* 0x0000000005027248 */ /* 0x000fc80007fe0100 */
[----:B-1----:R-:W-:-:S13]  /*00b0*/  ISETP.GE.AND P0, PT, R2, UR18, PT ;  /* 0x0000001202007c0c */ /* 0x002fda000bf06270 */
[----:B------:R-:W-:Y:S05]  /*00c0*/  @P0 EXIT ;  /* 0x000000000000094d */ /* 0x000fea0003800000 */
[----:B------:R-:W0:Y:S01]  /*00d0*/  LDC.64 R2, c[0x0][0x390] ;  /* 0x0000e400ff027b82 */ /* 0x000e220000000a00 */
[----:B------:R-:W1:Y:S01]  /*00e0*/  LDCU.64 UR16, c[0x0][0x358] ;  /* 0x00006b00ff1077ac */ /* 0x000e620008000a00 */
[----:B------:R-:W-:Y:S02]  /*00f0*/  IMAD R5, R5, UR18, RZ ;  /* 0x0000001205057c24 */ /* 0x000fe4000f8e02ff */
[----:B------:R-:W-:Y:S01]  /*0100*/  HFMA2 R4, -RZ, RZ, 0, 0 ;  /* 0x00000000ff047431 */ /* 0x000fe200000001ff */
[----:B------:R-:W-:Y:S02]  /*0110*/  UISETP.GE.U32.AND UP0, UPT, UR18, 0x8, UPT ;  /* 0x000000081200788c */ /* 0x000fe4000bf06070 */
[----:B------:R-:W-:-:S05]  /*0120*/  IADD3 R7, PT, PT, R0, R5, RZ ;  /* 0x0000000500077210 */ /* 0x000fca0007ffe0ff */
[----:B0-----:R-:W-:Y:S01]  /*0130*/  IMAD.WIDE R2, R7, 0x4, R2 ;  /* 0x0000000407027825 */ /* 0x001fe200078e0202 */
[----:B------:R-:W-:-:S04]  /*0140*/  MOV R7, RZ ;  /* 0x000000ff00077202 */ /* 0x000fc80000000f00 */
[----:B-1----:R0:W-:Y:S01]  /*0150*/  STG.E desc[UR16][R2.64], RZ ;  /* 0x000000ff02007986 */ /* 0x0021e2000c101910 */
[----:B------:R-:W-:Y:S05]  /*0160*/  BRA.U !UP0, `(.L_x_0) ;  /* 0x0000000508307547 */ /* 0x000fea000b800000 */
[----:B------:R-:W1:Y:S01]  /*0170*/  LDCU.128 UR20, c[0x0][0x380] ;  /* 0x00007000ff1477ac */ /* 0x000e620008000c00 */
[----:B------:R-:W-:Y:S01]  /*0180*/  MOV R4, R0 ;  /* 0x0000000000047202 */ /* 0x000fe20000000f00 */
[----:B------:R-:W-:-:S04]  /*0190*/  ULOP3.LUT UR4, UR18, 0x7ffffff8, URZ, 0xc0, !UPT ;  /* 0x7ffffff812047892 */ /* 0x000fc8000f8ec0ff */
[----:B------:R-:W-:Y:S01]  /*01a0*/  UIADD3 UR4, UPT, UPT, -UR4, URZ, URZ ;  /* 0x000000ff04047290 */ /* 0x000fe2000fffe1ff */
[----:B-1----:R-:W-:Y:S01]  /*01b0*/  MOV R6, UR20 ;  /* 0x0000001400067c02 */ /* 0x002fe20008000f00 */
[----:B------:R-:W-:Y:S01]  /*01c0*/  UIMAD.WIDE UR6, UR18, 0xc, UR22 ;  /* 0x0000000c120678a5 */ /* 0x000fe2000f8e0216 */
[----:B------:R-:W-:Y:S01]  /*01d0*/  MOV R7, UR21 ;  /* 0x0000001500077c02 */ /* 0x000fe20008000f00 */
[----:B------:R-:W-:Y:S02]  /*01e0*/  UIMAD.WIDE UR8, UR18, 0x10, UR22 ;  /* 0x00000010120878a5 */ /* 0x000fe4000f8e0216 */
[----:B------:R-:W-:Y:S01]  /*01f0*/  UIMAD.WIDE UR10, UR18, 0x14, UR22 ;  /* 0x00000014120a78a5 */ /* 0x000fe2000f8e0216 */
[----:B------:R-:W-:Y:S01]  /*0200*/  IMAD.WIDE.U32 R6, R5, 0x4, R6 ;  /* 0x0000000405067825 */ /* 0x000fe200078e0006 */
[----:B------:R-:W-:Y:S02]  /*0210*/  UIMAD.WIDE UR12, UR18, 0x18, UR22 ;  /* 0x00000018120c78a5 */ /* 0x000fe4000f8e0216 */
[----:B------:R-:W-:Y:S01]  /*0220*/  UIMAD.WIDE UR14, UR18, 0x1c, UR22 ;  /* 0x0000001c120e78a5 */ /* 0x000fe2000f8e0216 */
[----:B------:R-:W-:-:S04]  /*0230*/  IADD3 R6, P0, PT, R6, 0x10, RZ ;  /* 0x0000001006067810 */ /* 0x000fc80007f1e0ff */
[----:B------:R-:W-:Y:S02]  /*0240*/  IADD3.X R9, PT, PT, RZ, R7, RZ, P0, !PT ;  /* 0x00000007ff097210 */ /* 0x000fe400007fe4ff */
[----:B------:R-:W-:-:S07]  /*0250*/  MOV R7, RZ ;  /* 0x000000ff00077202 */ /* 0x000fce0000000f00 */
.L_x_1:
[----:B------:R-:W-:Y:S01]  /*0260*/  HFMA2 R11, -RZ, RZ, 0, 2.384185791015625e-07 ;  /* 0x00000004ff0b7431 */ /* 0x000fe200000001ff */
[----:B------:R-:W-:-:S05]  /*0270*/  MOV R8, R6 ;  /* 0x0000000600087202 */ /* 0x000fca0000000f00 */
[----:B--2---:R-:W2:Y:S01]  /*0280*/  LDG.E R6, desc[UR16][R8.64+-0x10] ;  /* 0xfffff01008067981 */ /* 0x004ea2000c1e1900 */
[----:B------:R-:W-:-:S06]  /*0290*/  IMAD.WIDE R10, R4, R11, UR22 ;  /* 0x00000016040a7e25 */ /* 0x000fcc000f8e020b */
[----:B------:R-:W2:Y:S01]  /*02a0*/  LDG.E R10, desc[UR16][R10.64] ;  /* 0x000000100a0a7981 */ /* 0x000ea2000c1e1900 */
[----:B------:R-:W-:-:S06]  /*02b0*/  UIMAD.WIDE UR20, UR18, 0x4, UR22 ;  /* 0x00000004121478a5 */ /* 0x000fcc000f8e0216 */
[----:B------:R-:W-:Y:S02]  /*02c0*/  MOV R12, UR20 ;  /* 0x00000014000c7c02 */ /* 0x000fe40008000f00 */
[----:B------:R-:W-:Y:S01]  /*02d0*/  MOV R13, UR21 ;  /* 0x00000015000d7c02 */ /* 0x000fe20008000f00 */
[----:B--2---:R-:W-:Y:S02]  /*02e0*/  FFMA R15, R6, R10, R7 ;  /* 0x0000000a060f7223 */ /* 0x004fe40000000007 */
[----:B------:R-:W-:-:S03]  /*02f0*/  IMAD.WIDE R6, R4, 0x4, R12 ;  /* 0x0000000404067825 */ /* 0x000fc600078e020c */
[----:B------:R1:W-:Y:S04]  /*0300*/  STG.E desc[UR16][R2.64], R15 ;  /* 0x0000000f02007986 */ /* 0x0003e8000c101910 */
[----:B------:R-:W2:Y:S04]  /*0310*/  LDG.E R6, desc[UR16][R6.64] ;  /* 0x0000001006067981 */ /* 0x000ea8000c1e1900 */
[----:B------:R-:W2:Y:S01]  /*0320*/  LDG.E R14, desc[UR16][R8.64+-0xc] ;  /* 0xfffff410080e7981 */ /* 0x000ea2000c1e1900 */
[----:B------:R-:W-:-:S06]  /*0330*/  UIMAD.WIDE UR20, UR18, 0x8, UR22 ;  /* 0x00000008121478a5 */ /* 0x000fcc000f8e0216 */
[----:B------:R-:W-:Y:S02]  /*0340*/  MOV R12, UR20 ;  /* 0x00000014000c7c02 */ /* 0x000fe40008000f00 */
[----:B------:R-:W-:-:S03]  /*0350*/  MOV R13, UR21 ;  /* 0x00000015000d7c02 */ /* 0x000fc60008000f00 */
[----:B------:R-:W-:-:S04]  /*0360*/  IMAD.WIDE R10, R4, 0x4, R12 ;  /* 0x00000004040a7825 */ /* 0x000fc800078e020c */
[----:B--2---:R-:W-:-:S05]  /*0370*/  FFMA R17, R14, R6, R15 ;  /* 0x000000060e117223 */ /* 0x004fca000000000f */
[----:B------:R2:W-:Y:S04]  /*0380*/  STG.E desc[UR16][R2.64], R17 ;  /* 0x0000001102007986 */ /* 0x0005e8000c101910 */
[----:B------:R-:W1:Y:S04]  /*0390*/  LDG.E R10, desc[UR16][R10.64] ;  /* 0x000000100a0a7981 */ /* 0x000e68000c1e1900 */
[----:B------:R-:W1:Y:S01]  /*03a0*/  LDG.E R12, desc[UR16][R8.64+-0x8] ;  /* 0xfffff810080c7981 */ /* 0x000e62000c1e1900 */
[----:B------:R-:W-:-:S05]  /*03b0*/  HFMA2 R13, -RZ, RZ, 0, 2.384185791015625e-07 ;  /* 0x00000004ff0d7431 */ /* 0x000fca00000001ff */
[----:B------:R-:W-:-:S04]  /*03c0*/  IMAD.WIDE R6, R4, R13, UR6 ;  /* 0x0000000604067e25 */ /* 0x000fc8000f8e020d */
[----:B-1----:R-:W-:-:S05]  /*03d0*/  FFMA R15, R12, R10, R17 ;  /* 0x0000000a0c0f7223 */ /* 0x002fca0000000011 */
[----:B------:R1:W-:Y:S04]  /*03e0*/  STG.E desc[UR16][R2.64], R15 ;  /* 0x0000000f02007986 */ /* 0x0003e8000c101910 */
[----:B------:R-:W3:Y:S04]  /*03f0*/  LDG.E R6, desc[UR16][R6.64] ;  /* 0x0000001006067981 */ /* 0x000ee8000c1e1900 */
[----:B------:R-:W3:Y:S02]  /*0400*/  LDG.E R12, desc[UR16][R8.64+-0x4] ;  /* 0xfffffc10080c7981 */ /* 0x000ee4000c1e1900 */
[----:B---3--:R-:W-:Y:S01]  /*0410*/  FFMA R19, R12, R6, R15 ;  /* 0x000000060c137223 */ /* 0x008fe2000000000f */
[----:B------:R-:W-:-:S04]  /*0420*/  IMAD.WIDE R12, R4, R13, UR8 ;  /* 0x00000008040c7e25 */ /* 0x000fc8000f8e020d */
[----:B------:R3:W-:Y:S04]  /*0430*/  STG.E desc[UR16][R2.64], R19 ;  /* 0x0000001302007986 */ /* 0x0007e8000c101910 */
[----:B------:R-:W2:Y:S04]  /*0440*/  LDG.E R12, desc[UR16][R12.64] ;  /* 0x000000100c0c7981 */ /* 0x000ea8000c1e1900 */
[----:B------:R-:W2:Y:S01]  /*0450*/  LDG.E R10, desc[UR16][R8.64] ;  /* 0x00000010080a7981 */ /* 0x000ea2000c1e1900 */
[----:B------:R-:W-:Y:S02]  /*0460*/  IMAD.MOV.U32 R11, RZ, RZ, 0x4 ;  /* 0x00000004ff0b7424 */ /* 0x000fe400078e00ff */
[----:B--2---:R-:W-:-:S02]  /*0470*/  FFMA R17, R10, R12, R19 ;  /* 0x0000000c0a117223 */ /* 0x004fc40000000013 */
[----:B------:R-:W-:-:S03]  /*0480*/  IMAD.WIDE R10, R4, R11, UR10 ;  /* 0x0000000a040a7e25 */ /* 0x000fc6000f8e020b */
[----:B------:R2:W-:Y:S04]  /*0490*/  STG.E desc[UR16][R2.64], R17 ;  /* 0x0000001102007986 */ /* 0x0005e8000c101910 */
[----:B------:R-:W4:Y:S04]  /*04a0*/  LDG.E R10, desc[UR16][R10.64] ;  /* 0x000000100a0a7981 */ /* 0x000f28000c1e1900 */
[----:B------:R-:W4:Y:S01]  /*04b0*/  LDG.E R6, desc[UR16][R8.64+0x4] ;  /* 0x0000041008067981 */ /* 0x000f22000c1e1900 */
[----:B-1----:R-:W-:-:S05]  /*04c0*/  MOV R15, 0x4 ;  /* 0x00000004000f7802 */ /* 0x002fca0000000f00 */
[----:B------:R-:W-:-:S04]  /*04d0*/  IMAD.WIDE R14, R4, R15, UR12 ;  /* 0x0000000c040e7e25 */ /* 0x000fc8000f8e020f */
[----:B----4-:R-:W-:-:S05]  /*04e0*/  FFMA R21, R6, R10, R17 ;  /* 0x0000000a06157223 */ /* 0x010fca0000000011 */
[----:B------:R2:W-:Y:S04]  /*04f0*/  STG.E desc[UR16][R2.64], R21 ;  /* 0x0000001502007986 */ /* 0x0005e8000c101910 */
[----:B------:R-:W3:Y:S04]  /*0500*/  LDG.E R14, desc[UR16][R14.64] ;  /* 0x000000100e0e7981 */ /* 0x000ee8000c1e1900 */
[----:B------:R-:W3:Y:S01]  /*0510*/  LDG.E R6, desc[UR16][R8.64+0x8] ;  /* 0x0000081008067981 */ /* 0x000ee2000c1e1900 */
[----:B------:R-:W-:-:S05]  /*0520*/  HFMA2 R13, -RZ, RZ, 0, 2.384185791015625e-07 ;  /* 0x00000004ff0d7431 */ /* 0x000fca00000001ff */
[----:B------:R-:W-:-:S04]  /*0530*/  IMAD.WIDE R12, R4, R13, UR14 ;  /* 0x0000000e040c7e25 */ /* 0x000fc8000f8e020d */
[----:B---3--:R-:W-:-:S05]  /*0540*/  FFMA R19, R6, R14, R21 ;  /* 0x0000000e06137223 */ /* 0x008fca0000000015 */
[----:B------:R2:W-:Y:S04]  /*0550*/  STG.E desc[UR16][R2.64], R19 ;  /* 0x0000001302007986 */ /* 0x0005e8000c101910 */
[----:B------:R-:W3:Y:S04]  /*0560*/  LDG.E R12, desc[UR16][R12.64] ;  /* 0x000000100c0c7981 */ /* 0x000ee8000c1e1900 */
[----:B------:R-:W3:Y:S01]  /*0570*/  LDG.E R6, desc[UR16][R8.64+0xc] ;  /* 0x00000c1008067981 */ /* 0x000ee2000c1e1900 */
[----:B------:R-:W-:-:S04]  /*0580*/  UIADD3 UR4, UPT, UPT, UR4, 0x8, URZ ;  /* 0x0000000804047890 */ /* 0x000fc8000fffe0ff */
[----:B------:R-:W-:Y:S01]  /*0590*/  UISETP.NE.AND UP0, UPT, UR4, URZ, UPT ;  /* 0x000000ff0400728c */ /* 0x000fe2000bf05270 */
[----:B------:R-:W-:-:S04]  /*05a0*/  MOV R11, UR18 ;  /* 0x00000012000b7c02 */ /* 0x000fc80008000f00 */
[----:B------:R-:W-:Y:S01]  /*05b0*/  LEA R4, R11, R4, 0x3 ;  /* 0x000000040b047211 */ /* 0x000fe200078e18ff */
[----:B---3--:R-:W-:-:S05]  /*05c0*/  FFMA R7, R6, R12, R19 ;  /* 0x0000000c06077223 */ /* 0x008fca0000000013 */
[----:B------:R2:W-:Y:S01]  /*05d0*/  STG.E desc[UR16][R2.64], R7 ;  /* 0x0000000702007986 */ /* 0x0005e2000c101910 */
[----:B------:R-:W-:-:S04]  /*05e0*/  IADD3 R6, P0, PT, R8, 0x20, RZ ;  /* 0x0000002008067810 */ /* 0x000fc80007f1e0ff */
[----:B------:R-:W-:Y:S01]  /*05f0*/  IADD3.X R9, PT, PT, RZ, R9, RZ, P0, !PT ;  /* 0x00000009ff097210 */ /* 0x000fe200007fe4ff */
[----:B------:R-:W-:Y:S08]  /*0600*/  BRA.U UP0, `(.L_x_1) ;  /* 0xfffffffd00147547 */ /* 0x000ff0000b83ffff */
[----:B------:R-:W-:-:S06]  /*0610*/  ULOP3.LUT UR4, UR18, 0x7ffffff8, URZ, 0xc0, !UPT ;  /* 0x7ffffff812047892 */ /* 0x000fcc000f8ec0ff */
[----:B------:R-:W-:-:S07]  /*0620*/  MOV R4, UR4 ;  /* 0x0000000400047c02 */ /* 0x000fce0008000f00 */
.L_x_0:
[----:B------:R-:W-:-:S06]  /*0630*/  ULOP3.LUT UR4, UR18, 0x7, URZ, 0xc0, !UPT ;  /* 0x0000000712047892 */ /* 0x000fcc000f8ec0ff */
[----:B------:R-:W-:-:S13]  /*0640*/  ISETP.NE.AND P0, PT, RZ, UR4, PT ;  /* 0x00000004ff007c0c */ /* 0x000fda000bf05270 */
[----:B------:R-:W-:Y:S05]  /*0650*/  @!P0 EXIT ;  /* 0x000000000000894d */ /* 0x000fea0003800000 */
[----:B------:R-:W-:Y:S02]  /*0660*/  UISETP.GE.U32.AND UP0, UPT, UR4, 0x4, UPT ;  /* 0x000000040400788c */ /* 0x000fe4000bf06070 */
[----:B------:R-:W-:-:S07]  /*0670*/  ULOP3.LUT UR4, UR18, 0x3, URZ, 0xc0, !UPT ;  /* 0x0000000312047892 */ /* 0x000fce000f8ec0ff */
[----:B------:R-:W-:Y:S05]  /*0680*/  BRA.U !UP0, `(.L_x_2) ;  /* 0x0000000108887547 */ /* 0x000fea000b800000 */
[----:B------:R-:W1:Y:S01]  /*0690*/  LDC.64 R10, c[0x0][0x380] ;  /* 0x0000e000ff0a7b82 */ /* 0x000e620000000a00 */
[----:B------:R-:W-:Y:S01]  /*06a0*/  IADD3 R9, PT, PT, R5, R4, RZ ;  /* 0x0000000405097210 */ /* 0x000fe20007ffe0ff */
[----:B------:R-:W-:Y:S01]  /*06b0*/  IMAD R15, R4, UR18, R0 ;  /* 0x00000012040f7c24 */ /* 0x000fe2000f8e0200 */
[----:B------:R-:W3:Y:S05]  /*06c0*/  LDCU.64 UR6, c[0x0][0x380] ;  /* 0x00007000ff0677ac */ /* 0x000eea0008000a00 */
[----:B------:R-:W4:Y:S01]  /*06d0*/  LDC.64 R12, c[0x0][0x388] ;  /* 0x0000e200ff0c7b82 */ /* 0x000f220000000a00 */
[----:B-1----:R-:W-:-:S06]  /*06e0*/  IMAD.WIDE.U32 R10, R9, 0x4, R10 ;  /* 0x00000004090a7825 */ /* 0x002fcc00078e000a */
[----:B------:R-:W5:Y:S01]  /*06f0*/  LDG.E R10, desc[UR16][R10.64] ;  /* 0x000000100a0a7981 */ /* 0x000f62000c1e1900 */
[----:B----4-:R-:W-:-:S05]  /*0700*/  IMAD.WIDE R12, R15, 0x4, R12 ;  /* 0x000000040f0c7825 */ /* 0x010fca00078e020c */
[----:B------:R-:W5:Y:S01]  /*0710*/  LDG.E R6, desc[UR16][R12.64] ;  /* 0x000000100c067981 */ /* 0x000f62000c1e1900 */
[----:B------:R-:W-:Y:S01]  /*0720*/  IADD3 R9, P0, PT, R5, R4, RZ ;  /* 0x0000000405097210 */ /* 0x000fe20007f1e0ff */
[----:B--2---:R-:W-:-:S03]  /*0730*/  IMAD.U32 R17, RZ, RZ, UR18 ;  /* 0x00000012ff117e24 */ /* 0x004fc6000f8e00ff */
[----:B------:R-:W-:Y:S02]  /*0740*/  IADD3.X R14, PT, PT, RZ, RZ, RZ, P0, !PT ;  /* 0x000000ffff0e7210 */ /* 0x000fe400007fe4ff */
[----:B---3--:R-:W-:-:S04]  /*0750*/  LEA R8, P0, R9, UR6, 0x2 ;  /* 0x0000000609087c11 */ /* 0x008fc8000f8010ff */
[----:B------:R-:W-:Y:S01]  /*0760*/  LEA.HI.X R9, R9, UR7, R14, 0x2, P0 ;  /* 0x0000000709097c11 */ /* 0x000fe200080f140e */
[----:B-----5:R-:W-:Y:S01]  /*0770*/  FFMA R15, R10, R6, R7 ;  /* 0x000000060a0f7223 */ /* 0x020fe20000000007 */
[----:B------:R-:W-:-:S04]  /*0780*/  IMAD.WIDE R6, R17, 0x4, R12 ;  /* 0x0000000411067825 */ /* 0x000fc800078e020c */
[----:B------:R1:W-:Y:S04]  /*0790*/  STG.E desc[UR16][R2.64], R15 ;  /* 0x0000000f02007986 */ /* 0x0003e8000c101910 */
[----:B------:R-:W2:Y:S04]  /*07a0*/  LDG.E R11, desc[UR16][R6.64] ;  /* 0x00000010060b7981 */ /* 0x000ea8000c1e1900 */
[----:B------:R-:W2:Y:S01]  /*07b0*/  LDG.E R10, desc[UR16][R8.64+0x4] ;  /* 0x00000410080a7981 */ /* 0x000ea2000c1e1900 */
[----:B------:R-:W-:Y:S01]  /*07c0*/  MOV R13, UR18 ;  /* 0x00000012000d7c02 */ /* 0x000fe20008000f00 */
[----:B--2---:R-:W-:-:S04]  /*07d0*/  FFMA R17, R10, R11, R15 ;  /* 0x0000000b0a117223 */ /* 0x004fc8000000000f */
[----:B------:R-:W-:Y:S01]  /*07e0*/  IMAD.WIDE R10, R13, 0x4, R6 ;  /* 0x000000040d0a7825 */ /* 0x000fe200078e0206 */
        /* <DEDUP_REMOVED lines=9> */
[----:B------:R-:W-:Y:S01]  /*0880*/  IADD3 R4, PT, PT, R4, 0x4, RZ ;  /* 0x0000000404047810 */ /* 0x000fe20007ffe0ff */
[----:B--2---:R-:W-:-:S05]  /*0890*/  FFMA R7, R6, R12, R19 ;  /* 0x0000000c06077223 */ /* 0x004fca0000000013 */
[----:B------:R1:W-:Y:S02]  /*08a0*/  STG.E desc[UR16][R2.64], R7 ;  /* 0x0000000702007986 */ /* 0x0003e4000c101910 */
.L_x_2:
[----:B------:R-:W-:-:S13]  /*08b0*/  ISETP.NE.AND P0, PT, RZ, UR4, PT ;  /* 0x00000004ff007c0c */ /* 0x000fda000bf05270 */
[----:B------:R-:W-:Y:S05]  /*08c0*/  @!P0 EXIT ;  /* 0x000000000000894d */ /* 0x000fea0003800000 */
[----:B------:R-:W-:-:S09]  /*08d0*/  UISETP.NE.AND UP0, UPT, UR4, 0x1, UPT ;  /* 0x000000010400788c */ /* 0x000fd2000bf05270 */
[----:B------:R-:W-:Y:S05]  /*08e0*/  BRA.U !UP0, `(.L_x_3) ;  /* 0x0000000108587547 */ /* 0x000fea000b800000 */
[----:B------:R-:W3:Y:S01]  /*08f0*/  LDC.64 R8, c[0x0][0x380] ;  /* 0x0000e000ff087b82 */ /* 0x000ee20000000a00 */
[----:B------:R-:W-:Y:S01]  /*0900*/  IADD3 R11, PT, PT, R5, R4, RZ ;  /* 0x00000004050b7210 */ /* 0x000fe20007ffe0ff */
[----:B-1----:R-:W-:Y:S01]  /*0910*/  IMAD R15, R4, UR18, R0 ;  /* 0x00000012040f7c24 */ /* 0x002fe2000f8e0200 */
[----:B------:R-:W1:Y:S05]  /*0920*/  LDCU.64 UR4, c[0x0][0x380] ;  /* 0x00007000ff0477ac */ /* 0x000e6a0008000a00 */
[----:B------:R-:W4:Y:S01]  /*0930*/  LDC.64 R12, c[0x0][0x388] ;  /* 0x0000e200ff0c7b82 */ /* 0x000f220000000a00 */
[----:B---3--:R-:W-:-:S06]  /*0940*/  IMAD.WIDE.U32 R10, R11, 0x4, R8 ;  /* 0x000000040b0a7825 */ /* 0x008fcc00078e0008 */
[----:B------:R-:W2:Y:S01]  /*0950*/  LDG.E R10, desc[UR16][R10.64] ;  /* 0x000000100a0a7981 */ /* 0x000ea2000c1e1900 */
[----:B----4-:R-:W-:-:S05]  /*0960*/  IMAD.WIDE R12, R15, 0x4, R12 ;  /* 0x000000040f0c7825 */ /* 0x010fca00078e020c */
[----:B------:R-:W2:Y:S01]  /*0970*/  LDG.E R6, desc[UR16][R12.64] ;  /* 0x000000100c067981 */ /* 0x000ea2000c1e1900 */
[----:B------:R-:W-:Y:S02]  /*0980*/  IADD3 R9, P0, PT, R5, R4, RZ ;  /* 0x0000000405097210 */ /* 0x000fe40007f1e0ff */
[----:B------:R-:W-:Y:S02]  /*0990*/  MOV R15, UR18 ;  /* 0x00000012000f7c02 */ /* 0x000fe40008000f00 */
[----:B------:R-:W-:Y:S02]  /*09a0*/  IADD3.X R14, PT, PT, RZ, RZ, RZ, P0, !PT ;  /* 0x000000ffff0e7210 */ /* 0x000fe400007fe4ff */
[----:B-1----:R-:W-:-:S04]  /*09b0*/  LEA R8, P0, R9, UR4, 0x2 ;  /* 0x0000000409087c11 */ /* 0x002fc8000f8010ff */
[----:B------:R-:W-:Y:S01]  /*09c0*/  LEA.HI.X R9, R9, UR5, R14, 0x2, P0 ;  /* 0x0000000509097c11 */ /* 0x000fe200080f140e */
[----:B------:R-:W-:-:S04]  /*09d0*/  IMAD.WIDE R14, R15, 0x4, R12 ;  /* 0x000000040f0e7825 */ /* 0x000fc800078e020c */
[----:B--2---:R-:W-:-:S05]  /*09e0*/  FFMA R17, R10, R6, R7 ;  /* 0x000000060a117223 */ /* 0x004fca0000000007 */
[----:B------:R3:W-:Y:S04]  /*09f0*/  STG.E desc[UR16][R2.64], R17 ;  /* 0x0000001102007986 */ /* 0x0007e8000c101910 */
[----:B------:R-:W2:Y:S04]  /*0a00*/  LDG.E R14, desc[UR16][R14.64] ;  /* 0x000000100e0e7981 */ /* 0x000ea8000c1e1900 */
[----:B------:R-:W2:Y:S01]  /*0a10*/  LDG.E R8, desc[UR16][R8.64+0x4] ;  /* 0x0000041008087981 */ /* 0x000ea2000c1e1900 */
[----:B------:R-:W-:Y:S01]  /*0a20*/  IADD3 R4, PT, PT, R4, 0x2, RZ ;  /* 0x0000000204047810 */ /* 0x000fe20007ffe0ff */
[----:B--2---:R-:W-:-:S05]  /*0a30*/  FFMA R7, R8, R14, R17 ;  /* 0x0000000e08077223 */ /* 0x004fca0000000011 */
[----:B------:R3:W-:Y:S02]  /*0a40*/  STG.E desc[UR16][R2.64], R7 ;  /* 0x0000000702007986 */ /* 0x0007e4000c101910 */
.L_x_3:
[----:B------:R-:W-:-:S04]  /*0a50*/  ULOP3.LUT UR4, UR18, 0x1, URZ, 0xc0, !UPT ;  /* 0x0000000112047892 */ /* 0x000fc8000f8ec0ff */
[----:B------:R-:W-:-:S06]  /*0a60*/  UISETP.NE.U32.AND UP0, UPT, UR4, 0x1, UPT ;  /* 0x000000010400788c */ /* 0x000fcc000bf05070 */
[----:B------:R-:W-:-:S13]  /*0a70*/  PLOP3.LUT P0, PT, PT, PT, UP0, 0x80, 0x8 ;  /* 0x000000000008781c */ /* 0x000fda0003f0f008 */
[----:B------:R-:W-:Y:S05]  /*0a80*/  @P0 EXIT ;  /* 0x000000000000094d */ /* 0x000fea0003800000 */
[----:B------:R-:W4:Y:S01]  /*0a90*/  LDC.64 R8, c[0x0][0x380] ;  /* 0x0000e000ff087b82 */ /* 0x000f220000000a00 */
[----:B------:R-:W-:Y:S01]  /*0aa0*/  IADD3 R5, PT, PT, R5, R4, RZ ;  /* 0x0000000405057210 */ /* 0x000fe20007ffe0ff */
[----:B------:R-:W-:-:S06]  /*0ab0*/  IMAD R13, R4, UR18, R0 ;  /* 0x00000012040d7c24 */ /* 0x000fcc000f8e0200 */
[----:B------:R-:W5:Y:S01]  /*0ac0*/  LDC.64 R10, c[0x0][0x388] ;  /* 0x0000e200ff0a7b82 */ /* 0x000f620000000a00 */
[----:B----4-:R-:W-:-:S06]  /*0ad0*/  IMAD.WIDE.U32 R4, R5, 0x4, R8 ;  /* 0x0000000405047825 */ /* 0x010fcc00078e0008 */
[----:B------:R-:W1:Y:S01]  /*0ae0*/  LDG.E R4, desc[UR16][R4.64] ;  /* 0x0000001004047981 */ /* 0x000e62000c1e1900 */
[----:B-----5:R-:W-:-:S06]  /*0af0*/  IMAD.WIDE R8, R13, 0x4, R10 ;  /* 0x000000040d087825 */ /* 0x020fcc00078e020a */
[----:B------:R-:W1:Y:S02]  /*0b00*/  LDG.E R8, desc[UR16][R8.64] ;  /* 0x0000001008087981 */ /* 0x000e64000c1e1900 */
[----:B-123--:R-:W-:-:S05]  /*0b10*/  FFMA R7, R4, R8, R7 ;  /* 0x0000000804077223 */ /* 0x00efca0000000007 */
[----:B------:R-:W-:Y:S01]  /*0b20*/  STG.E desc[UR16][R2.64], R7 ;  /* 0x0000000702007986 */ /* 0x000fe2000c101910 */
[----:B------:R-:W-:Y:S05]  /*0b30*/  EXIT ;  /* 0x000000000000794d */ /* 0x000fea0003800000 */
.L_x_4:
[----:B------:R-:W-:-:S00]  /*0b40*/  BRA `(.L_x_4) ;  /* 0xfffffffc00fc7947 */ /* 0x000fc0000383ffff */
[----:B------:R-:W-:-:S00]  /*0b50*/  NOP ;  /* 0x0000000000007918 */ /* 0x000fc00000000000 */
        /* <DEDUP_REMOVED lines=10> */
.L_x_5:


//--------------------- .nv.shared.reserved.0     --------------------------
	.section	.nv.shared.reserved.0,"aw",@nobits
	.weak		__nv_reservedSMEM_offset_0_alias
	.size		__nv_reservedSMEM_offset_0_alias, 0, 64
	.other		__nv_reservedSMEM_offset_0_alias,@"STO_CUDA_RESERVED_SHARED STV_DEFAULT"
__nv_reservedSMEM_offset_0_alias:
	.zero		0
	.zero		64


//--------------------- .nv.constant0._Z3mulPfS_S_i --------------------------
	.section	.nv.constant0._Z3mulPfS_S_i,"a",@progbits
	.sectionflags	@""
	.align	4
.nv.constant0._Z3mulPfS_S_i:
	.zero		924


//--------------------- SYMBOLS --------------------------

	.type		.nv.reservedSmem.offset0,@object
	.size		.nv.reservedSmem.offset0,0x4
